	.headerflags	@"EF_CUDA_TEXMODE_UNIFIED EF_CUDA_64BIT_ADDRESS EF_CUDA_ACCELERATORS EF_CUDA_SM90 EF_CUDA_VIRTUAL_SM(EF_CUDA_SM90)"
	.elftype	@"ET_EXEC"


//--------------------- .nv.info                  --------------------------
	.section	.nv.info,"",@"SHT_CUDA_INFO"
	.align	4


	//----- nvinfo : EIATTR_REGCOUNT
	.align		4
        /*0000*/ 	.byte	0x04, 0x2f
        /*0002*/ 	.short	(.L_3 - .L_2)
	.align		4
.L_2:
        /*0004*/ 	.word	index@(triton_poi_fused__native_batch_norm_legit_no_training_add_div_hardtanh_mul_52)
        /*0008*/ 	.word	0x00000020


	//----- nvinfo : EIATTR_MIN_STACK_SIZE
	.align		4
.L_3:
        /*000c*/ 	.byte	0x04, 0x12
        /*000e*/ 	.short	(.L_5 - .L_4)
	.align		4
.L_4:
        /*0010*/ 	.word	index@(triton_poi_fused__native_batch_norm_legit_no_training_add_div_hardtanh_mul_52)
        /*0014*/ 	.word	0x00000000


	//----- nvinfo : EIATTR_FRAME_SIZE
	.align		4
.L_5:
        /*0018*/ 	.byte	0x04, 0x11
        /*001a*/ 	.short	(.L_7 - .L_6)
	.align		4
.L_6:
        /*001c*/ 	.word	index@(triton_poi_fused__native_batch_norm_legit_no_training_add_div_hardtanh_mul_52)
        /*0020*/ 	.word	0x00000000


	//----- nvinfo : EIATTR_MIN_STACK_SIZE
	.align		4
.L_7:
        /*0024*/ 	.byte	0x04, 0x12
        /*0026*/ 	.short	(.L_9 - .L_8)
	.align		4
.L_8:
        /*0028*/ 	.word	index@(triton_poi_fused__native_batch_norm_legit_no_training_add_div_hardtanh_mul_52)
        /*002c*/ 	.word	0x00000000
.L_9:


//--------------------- .nv.info.triton_poi_fused__native_batch_norm_legit_no_training_add_div_hardtanh_mul_52 --------------------------
	.section	.nv.info.triton_poi_fused__native_batch_norm_legit_no_training_add_div_hardtanh_mul_52,"",@"SHT_CUDA_INFO"
	.sectionflags	@""
	.align	4


	//----- nvinfo : EIATTR_CUDA_API_VERSION
	.align		4
        /*0000*/ 	.byte	0x04, 0x37
        /*0002*/ 	.short	(.L_11 - .L_10)
.L_10:
        /*0004*/ 	.word	0x0000007c


	//----- nvinfo : EIATTR_KPARAM_INFO
	.align		4
.L_11:
        /*0008*/ 	.byte	0x04, 0x17
        /*000a*/ 	.short	(.L_13 - .L_12)
.L_12:
        /*000c*/ 	.word	0x00000000
        /*0010*/ 	.short	0x0007
        /*0012*/ 	.short	0x0034
        /*0014*/ 	.byte	0x00, 0xf0, 0x11, 0x00


	//----- nvinfo : EIATTR_KPARAM_INFO
	.align		4
.L_13:
        /*0018*/ 	.byte	0x04, 0x17
        /*001a*/ 	.short	(.L_15 - .L_14)
.L_14:
        /*001c*/ 	.word	0x00000000
        /*0020*/ 	.short	0x0006
        /*0022*/ 	.short	0x0030
        /*0024*/ 	.byte	0x00, 0xf0, 0x11, 0x00


	//----- nvinfo : EIATTR_KPARAM_INFO
	.align		4
.L_15:
        /*0028*/ 	.byte	0x04, 0x17
        /*002a*/ 	.short	(.L_17 - .L_16)
.L_16:
        /*002c*/ 	.word	0x00000000
        /*0030*/ 	.short	0x0005
        /*0032*/ 	.short	0x0028
        /*0034*/ 	.byte	0x00, 0xf4, 0x21, 0x00


	//----- nvinfo : EIATTR_KPARAM_INFO
	.align		4
.L_17:
        /*0038*/ 	.byte	0x04, 0x17
        /*003a*/ 	.short	(.L_19 - .L_18)
.L_18:
        /*003c*/ 	.word	0x00000000
        /*0040*/ 	.short	0x0004
        /*0042*/ 	.short	0x0020
        /*0044*/ 	.byte	0x00, 0xf4, 0x21, 0x00


	//----- nvinfo : EIATTR_KPARAM_INFO
	.align		4
.L_19:
        /*0048*/ 	.byte	0x04, 0x17
        /*004a*/ 	.short	(.L_21 - .L_20)
.L_20:
        /*004c*/ 	.word	0x00000000
        /*0050*/ 	.short	0x0003
        /*0052*/ 	.short	0x0018
        /*0054*/ 	.byte	0x00, 0xf4, 0x21, 0x00


	//----- nvinfo : EIATTR_KPARAM_INFO
	.align		4
.L_21:
        /*0058*/ 	.byte	0x04, 0x17
        /*005a*/ 	.short	(.L_23 - .L_22)
.L_22:
        /*005c*/ 	.word	0x00000000
        /*0060*/ 	.short	0x0002
        /*0062*/ 	.short	0x0010
        /*0064*/ 	.byte	0x00, 0xf4, 0x21, 0x00


	//----- nvinfo : EIATTR_KPARAM_INFO
	.align		4
.L_23:
        /*0068*/ 	.byte	0x04, 0x17
        /*006a*/ 	.short	(.L_25 - .L_24)
.L_24:
        /*006c*/ 	.word	0x00000000
        /*0070*/ 	.short	0x0001
        /*0072*/ 	.short	0x0008
        /*0074*/ 	.byte	0x00, 0xf4, 0x21, 0x00


	//----- nvinfo : EIATTR_KPARAM_INFO
	.align		4
.L_25:
        /*0078*/ 	.byte	0x04, 0x17
        /*007a*/ 	.short	(.L_27 - .L_26)
.L_26:
        /*007c*/ 	.word	0x00000000
        /*0080*/ 	.short	0x0000
        /*0082*/ 	.short	0x0000
        /*0084*/ 	.byte	0x00, 0xf4, 0x21, 0x00


	//----- nvinfo : EIATTR_SPARSE_MMA_MASK
	.align		4
.L_27:
        /*0088*/ 	.byte	0x03, 0x50
        /*008a*/ 	.short	0x0000


	//----- nvinfo : EIATTR_MAXREG_COUNT
	.align		4
        /*008c*/ 	.byte	0x03, 0x1b
        /*008e*/ 	.short	0x00ff


	//----- nvinfo : EIATTR_EXIT_INSTR_OFFSETS
	.align		4
        /*0090*/ 	.byte	0x04, 0x1c
        /*0092*/ 	.short	(.L_29 - .L_28)


	//   ....[0]....
.L_28:
        /*0094*/ 	.word	0x00000da0


	//   ....[1]....
        /*0098*/ 	.word	0x00000df0


	//----- nvinfo : EIATTR_REQNTID
	.align		4
.L_29:
        /*009c*/ 	.byte	0x04, 0x10
        /*009e*/ 	.short	(.L_31 - .L_30)
.L_30:
        /*00a0*/ 	.word	0x00000080
        /*00a4*/ 	.word	0x00000001
        /*00a8*/ 	.word	0x00000001


	//----- nvinfo : EIATTR_CBANK_PARAM_SIZE
	.align		4
.L_31:
        /*00ac*/ 	.byte	0x03, 0x19
        /*00ae*/ 	.short	0x0038


	//----- nvinfo : EIATTR_PARAM_CBANK
	.align		4
        /*00b0*/ 	.byte	0x04, 0x0a
        /*00b2*/ 	.short	(.L_33 - .L_32)
	.align		4
.L_32:
        /*00b4*/ 	.word	index@(.nv.constant0.triton_poi_fused__native_batch_norm_legit_no_training_add_div_hardtanh_mul_52)
        /*00b8*/ 	.short	0x0210
        /*00ba*/ 	.short	0x0038


	//----- nvinfo : EIATTR_SW_WAR
	.align		4
.L_33:
        /*00bc*/ 	.byte	0x04, 0x36
        /*00be*/ 	.short	(.L_35 - .L_34)
.L_34:
        /*00c0*/ 	.word	0x00000008
.L_35:


//--------------------- .nv.callgraph             --------------------------
	.section	.nv.callgraph,"",@"SHT_CUDA_CALLGRAPH"
	.align	4
	.sectionentsize	8
	.align		4
        /*0000*/ 	.word	0x00000000
	.align		4
        /*0004*/ 	.word	0xffffffff
	.align		4
        /*0008*/ 	.word	0x00000000
	.align		4
        /*000c*/ 	.word	0xfffffffe
	.align		4
        /*0010*/ 	.word	0x00000000
	.align		4
        /*0014*/ 	.word	0xfffffffd
	.align		4
        /*0018*/ 	.word	0x00000000
	.align		4
        /*001c*/ 	.word	0xfffffffc


//--------------------- .nv.constant4             --------------------------
	.section	.nv.constant4,"a",@progbits
	.align	8
	.align		8
.nv.constant4:
        /*0000*/ 	.dword	_$_str
	.align		8
        /*0008*/ 	.dword	_$_str_$_2


//--------------------- .text.triton_poi_fused__native_batch_norm_legit_no_training_add_div_hardtanh_mul_52 --------------------------
	.section	.text.triton_poi_fused__native_batch_norm_legit_no_training_add_div_hardtanh_mul_52,"ax",@progbits
	.sectionflags	@"SHF_BARRIERS=1"
	.align	128
        .global         triton_poi_fused__native_batch_norm_legit_no_training_add_div_hardtanh_mul_52
        .type           triton_poi_fused__native_batch_norm_legit_no_training_add_div_hardtanh_mul_52,@function
        .size           triton_poi_fused__native_batch_norm_legit_no_training_add_div_hardtanh_mul_52,(.L_x_1 - triton_poi_fused__native_batch_norm_legit_no_training_add_div_hardtanh_mul_52)
        .other          triton_poi_fused__native_batch_norm_legit_no_training_add_div_hardtanh_mul_52,@"STO_CUDA_ENTRY STV_DEFAULT"
triton_poi_fused__native_batch_norm_legit_no_training_add_div_hardtanh_mul_52:
.text.triton_poi_fused__native_batch_norm_legit_no_training_add_div_hardtanh_mul_52:
[----:B------:R-:W0:Y:S01]  /*0000*/  LDC R1, c[0x0][0x28] ;  /* 0x00000a00ff017b82 */ /* 0x000e220000000800 */
[----:B------:R-:W1:Y:S07]  /*0010*/  S2R R3, SR_CTAID.X ;  /* 0x0000000000037919 */ /* 0x000e6e0000002500 */
[----:B------:R-:W2:Y:S01]  /*0020*/  LDC.64 R12, c[0x0][0x220] ;  /* 0x00008800ff0c7b82 */ /* 0x000ea20000000a00 */
[----:B------:R-:W-:Y:S02]  /*0030*/  CS2R R4, SRZ ;  /* 0x0000000000047805 */ /* 0x000fe4000001ff00 */
[----:B------:R-:W-:Y:S01]  /*0040*/  CS2R R6, SRZ ;  /* 0x0000000000067805 */ /* 0x000fe2000001ff00 */
[----:B------:R-:W3:Y:S01]  /*0050*/  S2R R0, SR_TID.X ;  /* 0x0000000000007919 */ /* 0x000ee20000002100 */
[----:B------:R-:W-:Y:S01]  /*0060*/  ULDC.64 UR6, c[0x0][0x208] ;  /* 0x0000820000067ab9 */ /* 0x000fe20000000a00 */
[----:B------:R-:W4:Y:S02]  /*0070*/  S2R R21, SR_CTAID.Y ;  /* 0x0000000000157919 */ /* 0x000f240000002600 */
[----:B------:R-:W5:Y:S08]  /*0080*/  LDC.64 R22, c[0x0][0x210] ;  /* 0x00008400ff167b82 */ /* 0x000f700000000a00 */
[----:B------:R-:W5:Y:S01]  /*0090*/  LDC.64 R26, c[0x0][0x218] ;  /* 0x00008600ff1a7b82 */ /* 0x000f620000000a00 */
[----:B-1----:R-:W-:-:S02]  /*00a0*/  IMAD.SHL.U32 R3, R3, 0x40, RZ ;  /* 0x0000004003037824 */ /* 0x002fc400078e00ff */
[----:B---3--:R-:W-:-:S05]  /*00b0*/  IMAD.SHL.U32 R2, R0, 0x4, RZ ;  /* 0x0000000400027824 */ /* 0x008fca00078e00ff */
[----:B------:R-:W-:-:S04]  /*00c0*/  LOP3.LUT R20, R3, 0x3c, R2, 0xf8, !PT ;  /* 0x0000003c03147812 */ /* 0x000fc800078ef802 */
[C---:B------:R-:W-:Y:S01]  /*00d0*/  ISETP.GE.AND P0, PT, R20.reuse, 0x400, PT ;  /* 0x000004001400780c */ /* 0x040fe20003f06270 */
[----:B--2---:R-:W-:-:S12]  /*00e0*/  IMAD.WIDE R12, R20, 0x4, R12 ;  /* 0x00000004140c7825 */ /* 0x004fd800078e020c */
[----:B------:R1:W2:Y:S01]  /*00f0*/  @!P0 LDG.E.EL.128 R4, desc[UR6][R12.64] ;  /* 0x000000060c048981 */ /* 0x0002a2000c2e1d00 */
[----:B------:R-:W-:Y:S01]  /*0100*/  SHF.R.U32.HI R14, RZ, 0x4, R0 ;  /* 0x00000004ff0e7819 */ /* 0x000fe20000011600 */
[----:B----4-:R-:W-:Y:S01]  /*0110*/  IMAD.SHL.U32 R21, R21, 0x10, RZ ;  /* 0x0000001015157824 */ /* 0x010fe200078e00ff */
[----:B------:R-:W-:Y:S02]  /*0120*/  CS2R R8, SRZ ;  /* 0x0000000000087805 */ /* 0x000fe4000001ff00 */
[----:B------:R-:W-:Y:S02]  /*0130*/  CS2R R10, SRZ ;  /* 0x00000000000a7805 */ /* 0x000fe4000001ff00 */
[----:B------:R-:W-:Y:S02]  /*0140*/  SGXT.U32 R14, R14, 0x3 ;  /* 0x000000030e0e781a */ /* 0x000fe40000000000 */
[----:B------:R-:W-:Y:S01]  /*0150*/  CS2R R18, SRZ ;  /* 0x0000000000127805 */ /* 0x000fe2000001ff00 */
[----:B0----5:R-:W-:Y:S01]  /*0160*/  IMAD.WIDE R26, R20, 0x4, R26 ;  /* 0x00000004141a7825 */ /* 0x021fe200078e021a */
[----:B------:R-:W-:-:S02]  /*0170*/  LOP3.LUT R15, R21, 0x8, R14, 0xfe, !PT ;  /* 0x00000008150f7812 */ /* 0x000fc400078efe0e */
[----:B-1----:R-:W-:Y:S02]  /*0180*/  CS2R R12, SRZ ;  /* 0x00000000000c7805 */ /* 0x002fe4000001ff00 */
[----:B------:R-:W-:Y:S02]  /*0190*/  LOP3.LUT R17, R21, R14, RZ, 0xfc, !PT ;  /* 0x0000000e15117212 */ /* 0x000fe400078efcff */
[C---:B------:R-:W-:Y:S01]  /*01a0*/  ISETP.LT.AND P2, PT, R15.reuse, 0x10, !P0 ;  /* 0x000000100f00780c */ /* 0x040fe20004741270 */
[--C-:B------:R-:W-:Y:S01]  /*01b0*/  IMAD R25, R15, 0x400, R20.reuse ;  /* 0x000004000f197824 */ /* 0x100fe200078e0214 */
[C---:B------:R-:W-:Y:S01]  /*01c0*/  ISETP.LT.AND P1, PT, R17.reuse, 0x10, !P0 ;  /* 0x000000101100780c */ /* 0x040fe20004721270 */
[----:B------:R-:W-:Y:S01]  /*01d0*/  IMAD R17, R17, 0x400, R20 ;  /* 0x0000040011117824 */ /* 0x000fe200078e0214 */
[----:B------:R-:W-:Y:S01]  /*01e0*/  CS2R R14, SRZ ;  /* 0x00000000000e7805 */ /* 0x000fe2000001ff00 */
[----:B------:R-:W-:-:S04]  /*01f0*/  IMAD.WIDE R24, R25, 0x4, R22 ;  /* 0x0000000419187825 */ /* 0x000fc800078e0216 */
[----:B------:R-:W-:Y:S01]  /*0200*/  IMAD.WIDE R22, R17, 0x4, R22 ;  /* 0x0000000411167825 */ /* 0x000fe200078e0216 */
[----:B------:R-:W-:Y:S01]  /*0210*/  CS2R R16, SRZ ;  /* 0x0000000000107805 */ /* 0x000fe2000001ff00 */
[----:B------:R0:W3:Y:S04]  /*0220*/  @!P0 LDG.E.EL.128 R12, desc[UR6][R26.64] ;  /* 0x000000061a0c8981 */ /* 0x0000e8000c2e1d00 */
[----:B------:R1:W3:Y:S04]  /*0230*/  @P2 LDG.E.EL.128 R8, desc[UR6][R24.64] ;  /* 0x0000000618082981 */ /* 0x0002e8000c2e1d00 */
[----:B------:R3:W4:Y:S01]  /*0240*/  @P1 LDG.E.EL.128 R16, desc[UR6][R22.64] ;  /* 0x0000000616101981 */ /* 0x000722000c2e1d00 */
[----:B0-----:R-:W0:Y:S01]  /*0250*/  LDC.64 R26, c[0x0][0x228] ;  /* 0x00008a00ff1a7b82 */ /* 0x001e220000000a00 */
[----:B--2---:R-:W-:-:S06]  /*0260*/  FADD R28, R4, 9.9999997473787516356e-06 ;  /* 0x3727c5ac041c7421 */ /* 0x004fcc0000000000 */
[----:B------:R-:W2:Y:S01]  /*0270*/  MUFU.SQRT R28, R28 ;  /* 0x0000001c001c7308 */ /* 0x000ea20000002000 */
[----:B------:R-:W-:Y:S01]  /*0280*/  FADD R6, R6, 9.9999997473787516356e-06 ;  /* 0x3727c5ac06067421 */ /* 0x000fe20000000000 */
[----:B------:R-:W-:Y:S01]  /*0290*/  FADD R7, R7, 9.9999997473787516356e-06 ;  /* 0x3727c5ac07077421 */ /* 0x000fe20000000000 */
[----:B------:R-:W-:-:S05]  /*02a0*/  FADD R5, R5, 9.9999997473787516356e-06 ;  /* 0x3727c5ac05057421 */ /* 0x000fca0000000000 */
[----:B-1----:R-:W1:Y:S01]  /*02b0*/  MUFU.SQRT R24, R6 ;  /* 0x0000000600187308 */ /* 0x002e620000002000 */
[----:B------:R-:W-:Y:S01]  /*02c0*/  HFMA2.MMA R4, -RZ, RZ, 1.625, 0 ;  /* 0x3e800000ff047435 */ /* 0x000fe200000001ff */
[----:B--2---:R-:W-:-:S06]  /*02d0*/  FSETP.GT.AND P6, PT, R28, 8.50705917302346158658e+37, PT ;  /* 0x7e8000001c00780b */ /* 0x004fcc0003fc4000 */
[----:B------:R2:W5:Y:S01]  /*02e0*/  MUFU.SQRT R29, R5 ;  /* 0x00000005001d7308 */ /* 0x0005620000002000 */
[----:B------:R-:W-:-:S07]  /*02f0*/  FSETP.GEU.AND P1, PT, R28, 1.175494350822287508e-38, PT ;  /* 0x008000001c00780b */ /* 0x000fce0003f2e000 */
[----:B------:R-:W0:Y:S01]  /*0300*/  MUFU.SQRT R7, R7 ;  /* 0x0000000700077308 */ /* 0x000e220000002000 */
[----:B-1----:R-:W-:Y:S02]  /*0310*/  FSETP.GT.AND P4, PT, R24, 8.50705917302346158658e+37, PT ;  /* 0x7e8000001800780b */ /* 0x002fe40003f84000 */
[----:B--2---:R-:W-:Y:S01]  /*0320*/  FSEL R5, R4, 1, P6 ;  /* 0x3f80000004057808 */ /* 0x004fe20003000000 */
[----:B------:R-:W-:Y:S01]  /*0330*/  @P6 FMUL R28, R28, 0.25 ;  /* 0x3e8000001c1c6820 */ /* 0x000fe20000400000 */
[----:B------:R-:W-:Y:S02]  /*0340*/  FSETP.GEU.AND P5, PT, R24, 1.175494350822287508e-38, PT ;  /* 0x008000001800780b */ /* 0x000fe40003fae000 */
[----:B-----5:R-:W-:Y:S01]  /*0350*/  FSETP.GT.AND P2, PT, R29, 8.50705917302346158658e+37, PT ;  /* 0x7e8000001d00780b */ /* 0x020fe20003f44000 */
[----:B------:R-:W-:Y:S01]  /*0360*/  @!P1 FMUL R28, R28, 16777216 ;  /* 0x4b8000001c1c9820 */ /* 0x000fe20000400000 */
[----:B------:R-:W-:Y:S01]  /*0370*/  @!P1 FMUL R5, R5, 16777216 ;  /* 0x4b80000005059820 */ /* 0x000fe20000400000 */
[----:B------:R-:W-:-:S02]  /*0380*/  FSETP.GEU.AND P3, PT, R29, 1.175494350822287508e-38, PT ;  /* 0x008000001d00780b */ /* 0x000fc40003f6e000 */
[C---:B0-----:R-:W-:Y:S02]  /*0390*/  FSETP.GT.AND P6, PT, R7.reuse, 8.50705917302346158658e+37, PT ;  /* 0x7e8000000700780b */ /* 0x041fe40003fc4000 */
[----:B------:R-:W-:Y:S01]  /*03a0*/  FSETP.GEU.AND P1, PT, R7, 1.175494350822287508e-38, PT ;  /* 0x008000000700780b */ /* 0x000fe20003f2e000 */
[C---:B---3--:R-:W-:Y:S01]  /*03b0*/  FADD R22, -R15.reuse, R11 ;  /* 0x0000000b0f167221 */ /* 0x048fe20000000100 */
[----:B----4-:R-:W-:Y:S01]  /*03c0*/  FADD R19, -R15, R19 ;  /* 0x000000130f137221 */ /* 0x010fe20000000100 */
[----:B------:R-:W-:Y:S01]  /*03d0*/  @P4 FMUL R24, R24, 0.25 ;  /* 0x3e80000018184820 */ /* 0x000fe20000400000 */
[----:B------:R-:W-:Y:S02]  /*03e0*/  FADD R15, -R14, R10 ;  /* 0x0000000a0e0f7221 */ /* 0x000fe40000000100 */
[----:B------:R-:W-:Y:S01]  /*03f0*/  @P2 FMUL R29, R29, 0.25 ;  /* 0x3e8000001d1d2820 */ /* 0x000fe20000400000 */
[----:B------:R-:W0:Y:S01]  /*0400*/  LDC.64 R10, c[0x0][0x230] ;  /* 0x00008c00ff0a7b82 */ /* 0x000e220000000a00 */
[----:B------:R-:W-:-:S03]  /*0410*/  @!P5 FMUL R24, R24, 16777216 ;  /* 0x4b8000001818d820 */ /* 0x000fc60000400000 */
[----:B------:R-:W-:Y:S01]  /*0420*/  @P6 FMUL R7, R7, 0.25 ;  /* 0x3e80000007076820 */ /* 0x000fe20000400000 */
[----:B------:R-:W-:-:S03]  /*0430*/  @!P3 FMUL R29, R29, 16777216 ;  /* 0x4b8000001d1db820 */ /* 0x000fc60000400000 */
[----:B------:R-:W-:Y:S01]  /*0440*/  @!P1 FMUL R7, R7, 16777216 ;  /* 0x4b80000007079820 */ /* 0x000fe20000400000 */
[----:B------:R-:W1:Y:S01]  /*0450*/  MUFU.RCP R6, R28 ;  /* 0x0000001c00067308 */ /* 0x000e620000001000 */
[----:B------:R-:W-:Y:S01]  /*0460*/  FADD R18, -R14, R18 ;  /* 0x000000120e127221 */ /* 0x000fe20000000100 */
[C---:B------:R-:W-:Y:S01]  /*0470*/  FADD R14, -R13.reuse, R9 ;  /* 0x000000090d0e7221 */ /* 0x040fe20000000100 */
[----:B------:R-:W-:Y:S01]  /*0480*/  FADD R17, -R13, R17 ;  /* 0x000000110d117221 */ /* 0x000fe20000000100 */
[----:B------:R-:W-:-:S04]  /*0490*/  FADD R13, -R12, R8 ;  /* 0x000000080c0d7221 */ /* 0x000fc80000000100 */
[----:B------:R2:W3:Y:S01]  /*04a0*/  MUFU.RCP R23, R29 ;  /* 0x0000001d00177308 */ /* 0x0004e20000001000 */
[C---:B------:R-:W-:Y:S02]  /*04b0*/  FSEL R8, R4.reuse, 1, P2 ;  /* 0x3f80000004087808 */ /* 0x040fe40001000000 */
[----:B------:R-:W-:-:S05]  /*04c0*/  FSEL R9, R4, 1, P4 ;  /* 0x3f80000004097808 */ /* 0x000fca0002000000 */
[----:B------:R-:W4:Y:S01]  /*04d0*/  MUFU.RCP R24, R24 ;  /* 0x0000001800187308 */ /* 0x000f220000001000 */
[----:B------:R-:W-:-:S07]  /*04e0*/  FSEL R4, R4, 1, P6 ;  /* 0x3f80000004047808 */ /* 0x000fce0003000000 */
[----:B------:R5:W5:Y:S01]  /*04f0*/  MUFU.RCP R25, R7 ;  /* 0x0000000700197308 */ /* 0x000b620000001000 */
[----:B------:R-:W-:Y:S01]  /*0500*/  @!P3 FMUL R8, R8, 16777216 ;  /* 0x4b8000000808b820 */ /* 0x000fe20000400000 */
[----:B------:R-:W-:Y:S01]  /*0510*/  @!P5 FMUL R9, R9, 16777216 ;  /* 0x4b8000000909d820 */ /* 0x000fe20000400000 */
[----:B------:R-:W-:Y:S01]  /*0520*/  @!P1 FMUL R4, R4, 16777216 ;  /* 0x4b80000004049820 */ /* 0x000fe20000400000 */
[----:B------:R-:W-:Y:S01]  /*0530*/  FADD R16, -R12, R16 ;  /* 0x000000100c107221 */ /* 0x000fe20000000100 */
[----:B--2---:R-:W-:-:S04]  /*0540*/  IMAD.WIDE R28, R20, 0x4, R26 ;  /* 0x00000004141c7825 */ /* 0x004fc800078e021a */
[----:B-1----:R-:W-:Y:S01]  /*0550*/  FMUL R12, R6, R5 ;  /* 0x00000005060c7220 */ /* 0x002fe20000400000 */
[----:B---3--:R-:W-:Y:S01]  /*0560*/  FMUL R23, R23, R8 ;  /* 0x0000000817177220 */ /* 0x008fe20000400000 */
[----:B----4-:R-:W-:Y:S01]  /*0570*/  FMUL R24, R24, R9 ;  /* 0x0000000918187220 */ /* 0x010fe20000400000 */
[----:B0-----:R-:W-:Y:S01]  /*0580*/  IMAD.WIDE R26, R20, 0x4, R10 ;  /* 0x00000004141a7825 */ /* 0x001fe200078e020a */
[----:B-----5:R-:W-:Y:S02]  /*0590*/  CS2R R6, SRZ ;  /* 0x0000000000067805 */ /* 0x020fe4000001ff00 */
[----:B------:R-:W-:Y:S02]  /*05a0*/  CS2R R8, SRZ ;  /* 0x0000000000087805 */ /* 0x000fe4000001ff00 */
[----:B------:R-:W-:Y:S01]  /*05b0*/  CS2R R10, SRZ ;  /* 0x00000000000a7805 */ /* 0x000fe2000001ff00 */
[----:B------:R-:W-:Y:S01]  /*05c0*/  FMUL R25, R25, R4 ;  /* 0x0000000419197220 */ /* 0x000fe20000400000 */
[----:B------:R-:W-:-:S04]  /*05d0*/  CS2R R4, SRZ ;  /* 0x0000000000047805 */ /* 0x000fc8000001ff00 */
[----:B------:R0:W2:Y:S04]  /*05e0*/  @!P0 LDG.E.EL.128 R8, desc[UR6][R26.64] ;  /* 0x000000061a088981 */ /* 0x0000a8000c2e1d00 */
[----:B------:R1:W2:Y:S01]  /*05f0*/  @!P0 LDG.E.EL.128 R4, desc[UR6][R28.64] ;  /* 0x000000061c048981 */ /* 0x0002a2000c2e1d00 */
[----:B0-----:R-:W-:Y:S01]  /*0600*/  FMUL R26, R23, R17 ;  /* 0x00000011171a7220 */ /* 0x001fe20000400000 */
[C---:B------:R-:W-:Y:S01]  /*0610*/  FMUL R27, R12.reuse, R16 ;  /* 0x000000100c1b7220 */ /* 0x040fe20000400000 */
[----:B------:R-:W-:Y:S01]  /*0620*/  FMUL R17, R12, R13 ;  /* 0x0000000d0c117220 */ /* 0x000fe20000400000 */
[----:B------:R-:W-:Y:S01]  /*0630*/  FMUL R15, R24, R15 ;  /* 0x0000000f180f7220 */ /* 0x000fe20000400000 */
[----:B------:R-:W-:Y:S01]  /*0640*/  FMUL R22, R25, R22 ;  /* 0x0000001619167220 */ /* 0x000fe20000400000 */
[----:B------:R-:W0:Y:S01]  /*0650*/  S2UR UR5, SR_CgaCtaId ;  /* 0x00000000000579c3 */ /* 0x000e220000008800 */
[----:B------:R-:W-:Y:S01]  /*0660*/  IMAD.SHL.U32 R20, R0, 0x40, RZ ;  /* 0x0000004000147824 */ /* 0x000fe200078e00ff */
[----:B-1----:R-:W-:Y:S01]  /*0670*/  SHF.R.U32.HI R29, RZ, 0x4, R0 ;  /* 0x00000004ff1d7819 */ /* 0x002fe20000011600 */
[----:B------:R-:W-:-:S03]  /*0680*/  UMOV UR4, 0x400 ;  /* 0x0000040000047882 */ /* 0x000fc60000000000 */
[----:B------:R-:W-:Y:S02]  /*0690*/  SGXT.U32 R29, R29, 0x3 ;  /* 0x000000031d1d781a */ /* 0x000fe40000000000 */
[----:B------:R-:W-:-:S04]  /*06a0*/  LOP3.LUT R20, R20, 0x3c0, RZ, 0xc0, !PT ;  /* 0x000003c014147812 */ /* 0x000fc800078ec0ff */
[----:B------:R-:W-:Y:S01]  /*06b0*/  LOP3.LUT R28, R20, R29, RZ, 0xfc, !PT ;  /* 0x0000001d141c7212 */ /* 0x000fe200078efcff */
[----:B0-----:R-:W-:-:S06]  /*06c0*/  UPRMT UR4, UR5, 0x654, UR4 ;  /* 0x0000065405047896 */ /* 0x001fcc0008000004 */
[----:B------:R-:W-:-:S04]  /*06d0*/  VIADD R29, R20, UR4 ;  /* 0x00000004141d7c36 */ /* 0x000fc80008000000 */
[----:B------:R-:W-:Y:S02]  /*06e0*/  IMAD R20, R28, 0x4, R29 ;  /* 0x000000041c147824 */ /* 0x000fe400078e021d */
[----:B--2---:R-:W-:Y:S01]  /*06f0*/  FFMA R12, R26, R5, R9 ;  /* 0x000000051a0c7223 */ /* 0x004fe20000000009 */
[----:B------:R-:W-:Y:S01]  /*0700*/  FFMA R13, R27, R4, R8 ;  /* 0x000000041b0d7223 */ /* 0x000fe20000000008 */
[----:B------:R-:W-:Y:S02]  /*0710*/  FMUL R26, R23, R14 ;  /* 0x0000000e171a7220 */ /* 0x000fe40000400000 */
[----:B------:R-:W-:Y:S01]  /*0720*/  FADD R14, R12, 3 ;  /* 0x404000000c0e7421 */ /* 0x000fe20000000000 */
[----:B------:R-:W-:-:S04]  /*0730*/  FADD R16, R13, 3 ;  /* 0x404000000d107421 */ /* 0x000fc80000000000 */
[----:B------:R-:W-:Y:S02]  /*0740*/  FSETP.GTU.AND P1, PT, R14, RZ, PT ;  /* 0x000000ff0e00720b */ /* 0x000fe40003f2c000 */
[----:B------:R-:W-:Y:S02]  /*0750*/  FSETP.GTU.AND P0, PT, R16, RZ, PT ;  /* 0x000000ff1000720b */ /* 0x000fe40003f0c000 */
[----:B------:R-:W-:Y:S02]  /*0760*/  FSEL R14, R14, RZ, P1 ;  /* 0x000000ff0e0e7208 */ /* 0x000fe40000800000 */
[----:B------:R-:W-:Y:S02]  /*0770*/  FSEL R16, R16, RZ, P0 ;  /* 0x000000ff10107208 */ /* 0x000fe40000000000 */
[----:B------:R-:W-:Y:S01]  /*0780*/  FSETP.GEU.AND P2, PT, R14, 6, PT ;  /* 0x40c000000e00780b */ /* 0x000fe20003f4e000 */
[----:B------:R-:W-:Y:S01]  /*0790*/  FMUL R23, R24, R18 ;  /* 0x0000001218177220 */ /* 0x000fe20000400000 */
[----:B------:R-:W-:Y:S01]  /*07a0*/  FSETP.GEU.AND P3, PT, R16, 6, PT ;  /* 0x40c000001000780b */ /* 0x000fe20003f6e000 */
[----:B------:R-:W-:Y:S01]  /*07b0*/  FFMA R26, R26, R5, R9 ;  /* 0x000000051a1a7223 */ /* 0x000fe20000000009 */
[C---:B------:R-:W-:Y:S01]  /*07c0*/  FMUL R9, R14.reuse, 0.16666667163372039795 ;  /* 0x3e2aaaab0e097820 */ /* 0x040fe20000400000 */
[--C-:B------:R-:W-:Y:S01]  /*07d0*/  FFMA R23, R23, R6, R10.reuse ;  /* 0x0000000617177223 */ /* 0x100fe2000000000a */
[----:B------:R-:W-:Y:S01]  /*07e0*/  FSETP.NAN.AND P1, PT, R14, R14, PT ;  /* 0x0000000e0e00720b */ /* 0x000fe20003f28000 */
[----:B------:R-:W-:Y:S01]  /*07f0*/  FMUL R18, R25, R19 ;  /* 0x0000001319127220 */ /* 0x000fe20000400000 */
[C---:B------:R-:W-:Y:S01]  /*0800*/  FSETP.NAN.AND P0, PT, R16.reuse, R16, PT ;  /* 0x000000101000720b */ /* 0x040fe20003f08000 */
[----:B------:R-:W-:Y:S01]  /*0810*/  FFMA R5, R15, R6, R10 ;  /* 0x000000060f057223 */ /* 0x000fe2000000000a */
[----:B------:R-:W-:Y:S01]  /*0820*/  FMUL R16, R16, 0.16666667163372039795 ;  /* 0x3e2aaaab10107820 */ /* 0x000fe20000400000 */
[----:B------:R-:W-:Y:S01]  /*0830*/  FADD R6, R23, 3 ;  /* 0x4040000017067421 */ /* 0x000fe20000000000 */
[-CC-:B------:R-:W-:Y:S01]  /*0840*/  FFMA R18, R18, R7.reuse, R11.reuse ;  /* 0x0000000712127223 */ /* 0x180fe2000000000b */
[----:B------:R-:W-:Y:S01]  /*0850*/  @P2 FSEL R9, R9, 1, P1 ;  /* 0x3f80000009092808 */ /* 0x000fe20000800000 */
[----:B------:R-:W-:Y:S01]  /*0860*/  FFMA R17, R17, R4, R8 ;  /* 0x0000000411117223 */ /* 0x000fe20000000008 */
[----:B------:R-:W-:Y:S01]  /*0870*/  @P3 FSEL R16, R16, 1, P0 ;  /* 0x3f80000010103808 */ /* 0x000fe20000000000 */
[----:B------:R-:W-:Y:S01]  /*0880*/  FFMA R4, R22, R7, R11 ;  /* 0x0000000716047223 */ /* 0x000fe2000000000b */
[----:B------:R-:W-:Y:S01]  /*0890*/  FSETP.GTU.AND P0, PT, R6, RZ, PT ;  /* 0x000000ff0600720b */ /* 0x000fe20003f0c000 */
[----:B------:R-:W-:Y:S01]  /*08a0*/  FMUL R7, R12, R9 ;  /* 0x000000090c077220 */ /* 0x000fe20000400000 */
[----:B------:R-:W-:Y:S01]  /*08b0*/  FADD R6, R18, 3 ;  /* 0x4040000012067421 */ /* 0x000fe20000000000 */
[----:B------:R-:W-:Y:S01]  /*08c0*/  FADD R12, R23, 3 ;  /* 0x40400000170c7421 */ /* 0x000fe20000000000 */
[----:B------:R-:W-:Y:S01]  /*08d0*/  FADD R8, R17, 3 ;  /* 0x4040000011087421 */ /* 0x000fe20000000000 */
[----:B------:R-:W-:-:S02]  /*08e0*/  FADD R10, R5, 3 ;  /* 0x40400000050a7421 */ /* 0x000fc40000000000 */
[----:B------:R-:W-:Y:S02]  /*08f0*/  FSETP.GTU.AND P1, PT, R6, RZ, PT ;  /* 0x000000ff0600720b */ /* 0x000fe40003f2c000 */
[----:B------:R-:W-:Y:S02]  /*0900*/  FSEL R12, R12, RZ, P0 ;  /* 0x000000ff0c0c7208 */ /* 0x000fe40000000000 */
[----:B------:R-:W-:Y:S02]  /*0910*/  FSETP.GTU.AND P4, PT, R8, RZ, PT ;  /* 0x000000ff0800720b */ /* 0x000fe40003f8c000 */
[----:B------:R-:W-:Y:S01]  /*0920*/  FSEL R6, R6, RZ, P1 ;  /* 0x000000ff06067208 */ /* 0x000fe20000800000 */
[----:B------:R-:W-:Y:S01]  /*0930*/  FADD R9, R26, 3 ;  /* 0x404000001a097421 */ /* 0x000fe20000000000 */
[----:B------:R-:W-:Y:S01]  /*0940*/  FSETP.GEU.AND P1, PT, R12, 6, PT ;  /* 0x40c000000c00780b */ /* 0x000fe20003f2e000 */
[----:B------:R-:W-:Y:S01]  /*0950*/  FADD R11, R4, 3 ;  /* 0x40400000040b7421 */ /* 0x000fe20000000000 */
[----:B------:R-:W-:-:S02]  /*0960*/  FSETP.GTU.AND P2, PT, R10, RZ, PT ;  /* 0x000000ff0a00720b */ /* 0x000fc40003f4c000 */
[----:B------:R-:W-:Y:S02]  /*0970*/  FSEL R8, R8, RZ, P4 ;  /* 0x000000ff08087208 */ /* 0x000fe40002000000 */
[----:B------:R-:W-:Y:S02]  /*0980*/  FSETP.GTU.AND P3, PT, R9, RZ, PT ;  /* 0x000000ff0900720b */ /* 0x000fe40003f6c000 */
[----:B------:R-:W-:Y:S02]  /*0990*/  FSETP.GTU.AND P0, PT, R11, RZ, PT ;  /* 0x000000ff0b00720b */ /* 0x000fe40003f0c000 */
[----:B------:R-:W-:Y:S02]  /*09a0*/  FSEL R10, R10, RZ, P2 ;  /* 0x000000ff0a0a7208 */ /* 0x000fe40001000000 */
[----:B------:R-:W-:Y:S02]  /*09b0*/  FSETP.GEU.AND P5, PT, R6, 6, PT ;  /* 0x40c000000600780b */ /* 0x000fe40003fae000 */
[C---:B------:R-:W-:Y:S01]  /*09c0*/  FSETP.NAN.AND P2, PT, R12.reuse, R12, PT ;  /* 0x0000000c0c00720b */ /* 0x040fe20003f48000 */
[----:B------:R-:W-:Y:S01]  /*09d0*/  FMUL R12, R12, 0.16666667163372039795 ;  /* 0x3e2aaaab0c0c7820 */ /* 0x000fe20000400000 */
[----:B------:R-:W-:-:S02]  /*09e0*/  FSETP.GEU.AND P4, PT, R8, 6, PT ;  /* 0x40c000000800780b */ /* 0x000fc40003f8e000 */
[----:B------:R-:W-:Y:S02]  /*09f0*/  FSEL R9, R9, RZ, P3 ;  /* 0x000000ff09097208 */ /* 0x000fe40001800000 */
[----:B------:R-:W-:Y:S02]  /*0a00*/  FSEL R11, R11, RZ, P0 ;  /* 0x000000ff0b0b7208 */ /* 0x000fe40000000000 */
[----:B------:R-:W-:Y:S01]  /*0a10*/  @P1 FSEL R12, R12, 1, P2 ;  /* 0x3f8000000c0c1808 */ /* 0x000fe20001000000 */
[----:B------:R-:W-:Y:S01]  /*0a20*/  FMUL R15, R6, 0.16666667163372039795 ;  /* 0x3e2aaaab060f7820 */ /* 0x000fe20000400000 */
[C---:B------:R-:W-:Y:S01]  /*0a30*/  FSETP.NAN.AND P3, PT, R8.reuse, R8, PT ;  /* 0x000000080800720b */ /* 0x040fe20003f68000 */
[----:B------:R-:W-:Y:S01]  /*0a40*/  FMUL R8, R8, 0.16666667163372039795 ;  /* 0x3e2aaaab08087820 */ /* 0x000fe20000400000 */
[----:B------:R-:W-:Y:S02]  /*0a50*/  FSETP.GEU.AND P0, PT, R9, 6, PT ;  /* 0x40c000000900780b */ /* 0x000fe40003f0e000 */
[----:B------:R-:W-:-:S02]  /*0a60*/  FSETP.GEU.AND P2, PT, R10, 6, PT ;  /* 0x40c000000a00780b */ /* 0x000fc40003f4e000 */
[----:B------:R-:W-:Y:S02]  /*0a70*/  FSETP.GEU.AND P1, PT, R11, 6, PT ;  /* 0x40c000000b00780b */ /* 0x000fe40003f2e000 */
[----:B------:R-:W-:Y:S02]  /*0a80*/  FSETP.NAN.AND P6, PT, R6, R6, PT ;  /* 0x000000060600720b */ /* 0x000fe40003fc8000 */
[----:B------:R-:W-:Y:S02]  /*0a90*/  @P4 FSEL R8, R8, 1, P3 ;  /* 0x3f80000008084808 */ /* 0x000fe40001800000 */
[----:B------:R-:W-:Y:S02]  /*0aa0*/  @P5 FSEL R15, R15, 1, P6 ;  /* 0x3f8000000f0f5808 */ /* 0x000fe40003000000 */
[C---:B------:R-:W-:Y:S01]  /*0ab0*/  FSETP.NAN.AND P6, PT, R9.reuse, R9, PT ;  /* 0x000000090900720b */ /* 0x040fe20003fc8000 */
[----:B------:R-:W-:Y:S01]  /*0ac0*/  FMUL R9, R9, 0.16666667163372039795 ;  /* 0x3e2aaaab09097820 */ /* 0x000fe20000400000 */
[C---:B------:R-:W-:Y:S01]  /*0ad0*/  FSETP.NAN.AND P5, PT, R10.reuse, R10, PT ;  /* 0x0000000a0a00720b */ /* 0x040fe20003fa8000 */
[----:B------:R-:W-:Y:S01]  /*0ae0*/  FMUL R10, R10, 0.16666667163372039795 ;  /* 0x3e2aaaab0a0a7820 */ /* 0x000fe20000400000 */
[C---:B------:R-:W-:Y:S01]  /*0af0*/  FSETP.NAN.AND P3, PT, R11.reuse, R11, PT ;  /* 0x0000000b0b00720b */ /* 0x040fe20003f68000 */
[----:B------:R-:W-:Y:S01]  /*0b00*/  FMUL R11, R11, 0.16666667163372039795 ;  /* 0x3e2aaaab0b0b7820 */ /* 0x000fe20000400000 */
[----:B------:R-:W-:-:S02]  /*0b10*/  @P0 FSEL R9, R9, 1, P6 ;  /* 0x3f80000009090808 */ /* 0x000fc40003000000 */
[----:B------:R-:W-:Y:S02]  /*0b20*/  @P2 FSEL R10, R10, 1, P5 ;  /* 0x3f8000000a0a2808 */ /* 0x000fe40002800000 */
[----:B------:R-:W-:Y:S01]  /*0b30*/  @P1 FSEL R11, R11, 1, P3 ;  /* 0x3f8000000b0b1808 */ /* 0x000fe20001800000 */
[----:B------:R-:W-:Y:S01]  /*0b40*/  FMUL R13, R13, R16 ;  /* 0x000000100d0d7220 */ /* 0x000fe20000400000 */
[----:B------:R-:W-:Y:S01]  /*0b50*/  FMUL R23, R23, R12 ;  /* 0x0000000c17177220 */ /* 0x000fe20000400000 */
[----:B------:R-:W-:Y:S01]  /*0b60*/  FMUL R15, R18, R15 ;  /* 0x0000000f120f7220 */ /* 0x000fe20000400000 */
[----:B------:R-:W-:Y:S01]  /*0b70*/  FMUL R17, R17, R8 ;  /* 0x0000000811117220 */ /* 0x000fe20000400000 */
[----:B------:R-:W-:Y:S01]  /*0b80*/  FMUL R19, R26, R9 ;  /* 0x000000091a137220 */ /* 0x000fe20000400000 */
[----:B------:R-:W-:Y:S01]  /*0b90*/  FMUL R25, R5, R10 ;  /* 0x0000000a05197220 */ /* 0x000fe20000400000 */
[----:B------:R-:W-:Y:S01]  /*0ba0*/  FMUL R11, R4, R11 ;  /* 0x0000000b040b7220 */ /* 0x000fe20000400000 */
[----:B------:R-:W-:Y:S01]  /*0bb0*/  STS [R20], R13 ;  /* 0x0000000d14007388 */ /* 0x000fe20000000800 */
[----:B------:R-:W0:Y:S03]  /*0bc0*/  LDC.64 R8, c[0x0][0x238] ;  /* 0x00008e00ff087b82 */ /* 0x000e260000000a00 */
[----:B------:R-:W-:Y:S04]  /*0bd0*/  STS [R20+0x50], R7 ;  /* 0x0000500714007388 */ /* 0x000fe80000000800 */
[----:B------:R-:W-:Y:S04]  /*0be0*/  STS [R20+0xa0], R23 ;  /* 0x0000a01714007388 */ /* 0x000fe80000000800 */
[----:B------:R-:W-:Y:S04]  /*0bf0*/  STS [R20+0xf0], R15 ;  /* 0x0000f00f14007388 */ /* 0x000fe80000000800 */
[----:B------:R-:W-:Y:S04]  /*0c00*/  STS [R20+0x20], R17 ;  /* 0x0000201114007388 */ /* 0x000fe80000000800 */
[----:B------:R-:W-:Y:S04]  /*0c10*/  STS [R20+0x70], R19 ;  /* 0x0000701314007388 */ /* 0x000fe80000000800 */
[----:B------:R-:W-:Y:S04]  /*0c20*/  STS [R20+0xc0], R25 ;  /* 0x0000c01914007388 */ /* 0x000fe80000000800 */
[----:B------:R1:W-:Y:S01]  /*0c30*/  STS [R20+0x110], R11 ;  /* 0x0001100b14007388 */ /* 0x0003e20000000800 */
[----:B------:R-:W-:-:S02]  /*0c40*/  LOP3.LUT R5, R0, 0x7c, RZ, 0xc0, !PT ;  /* 0x0000007c00057812 */ /* 0x000fc400078ec0ff */
[----:B------:R-:W-:Y:S02]  /*0c50*/  LOP3.LUT R10, R2, 0x1fc, RZ, 0xc0, !PT ;  /* 0x000001fc020a7812 */ /* 0x000fe400078ec0ff */
[----:B------:R-:W-:-:S04]  /*0c60*/  LEA R5, R5, UR4, 0x2 ;  /* 0x0000000405057c11 */ /* 0x000fc8000f8e10ff */
[----:B------:R-:W-:Y:S01]  /*0c70*/  LEA R5, R10, R5, 0x2 ;  /* 0x000000050a057211 */ /* 0x000fe200078e10ff */
[----:B------:R-:W-:Y:S01]  /*0c80*/  BAR.SYNC.DEFER_BLOCKING 0x0 ;  /* 0x0000000000007b1d */ /* 0x000fe20000010000 */
[----:B------:R-:W-:-:S04]  /*0c90*/  SHF.R.U32.HI R0, RZ, 0x2, R0 ;  /* 0x00000002ff007819 */ /* 0x000fc80000011600 */
[----:B------:R-:W-:Y:S01]  /*0ca0*/  SGXT.U32 R0, R0, 0x5 ;  /* 0x000000050000781a */ /* 0x000fe20000000000 */
[----:B------:R-:W2:Y:S01]  /*0cb0*/  LDS.128 R4, [R5] ;  /* 0x0000000005047984 */ /* 0x000ea20000000c00 */
[----:B------:R-:W-:Y:S02]  /*0cc0*/  LOP3.LUT R2, R21, 0xc, R2, 0xf8, !PT ;  /* 0x0000000c15027812 */ /* 0x000fe400078ef802 */
[----:B------:R-:W-:Y:S02]  /*0cd0*/  LOP3.LUT R0, R0, R3, RZ, 0xfc, !PT ;  /* 0x0000000300007212 */ /* 0x000fe400078efcff */
[C---:B------:R-:W-:Y:S01]  /*0ce0*/  ISETP.GE.AND P0, PT, R2.reuse, 0x10, PT ;  /* 0x000000100200780c */ /* 0x040fe20003f06270 */
[----:B------:R-:W-:Y:S01]  /*0cf0*/  IMAD.SHL.U32 R12, R2, 0x400, RZ ;  /* 0x00000400020c7824 */ /* 0x000fe200078e00ff */
[----:B-1----:R-:W-:Y:S02]  /*0d00*/  LOP3.LUT R11, R0, 0x20, RZ, 0xfc, !PT ;  /* 0x00000020000b7812 */ /* 0x002fe400078efcff */
[----:B------:R-:W-:-:S02]  /*0d10*/  LOP3.LUT R2, R10, 0x200, RZ, 0xfc, !PT ;  /* 0x000002000a027812 */ /* 0x000fc400078efcff */
[----:B------:R-:W-:Y:S02]  /*0d20*/  ISETP.LT.AND P1, PT, R0, 0x400, !P0 ;  /* 0x000004000000780c */ /* 0x000fe40004721270 */
[----:B------:R-:W-:Y:S02]  /*0d30*/  ISETP.LT.AND P0, PT, R11, 0x400, !P0 ;  /* 0x000004000b00780c */ /* 0x000fe40004701270 */
[----:B------:R-:W-:Y:S01]  /*0d40*/  LOP3.LUT R2, R2, 0x3f0, RZ, 0xc0, !PT ;  /* 0x000003f002027812 */ /* 0x000fe200078ec0ff */
[----:B------:R-:W-:-:S04]  /*0d50*/  IMAD R3, R0, 0x4, R12 ;  /* 0x0000000400037824 */ /* 0x000fc800078e020c */
[----:B------:R-:W-:Y:S02]  /*0d60*/  VIADD R13, R2, UR4 ;  /* 0x00000004020d7c36 */ /* 0x000fe40008000000 */
[----:B0-----:R-:W-:-:S03]  /*0d70*/  IMAD.WIDE R2, R3, 0x4, R8 ;  /* 0x0000000403027825 */ /* 0x001fc600078e0208 */
[----:B------:R-:W-:Y:S02]  /*0d80*/  LEA R13, R10, R13, 0x2 ;  /* 0x0000000d0a0d7211 */ /* 0x000fe400078e10ff */
[----:B--2---:R0:W-:Y:S02]  /*0d90*/  @P1 STG.E.128 desc[UR6][R2.64], R4 ;  /* 0x0000000402001986 */ /* 0x0041e4000c101d06 */
[----:B0-----:R-:W-:Y:S05]  /*0da0*/  @!P0 EXIT ;  /* 0x000000000000894d */ /* 0x001fea0003800000 */
[----:B0-----:R-:W0:Y:S01]  /*0db0*/  LDS.128 R4, [R13+0x800] ;  /* 0x000800000d047984 */ /* 0x001e220000000c00 */
[----:B------:R-:W-:-:S04]  /*0dc0*/  IMAD R11, R11, 0x4, R12 ;  /* 0x000000040b0b7824 */ /* 0x000fc800078e020c */
[----:B------:R-:W-:-:S05]  /*0dd0*/  IMAD.WIDE R8, R11, 0x4, R8 ;  /* 0x000000040b087825 */ /* 0x000fca00078e0208 */
[----:B0-----:R-:W-:Y:S01]  /*0de0*/  STG.E.128 desc[UR6][R8.64], R4 ;  /* 0x0000000408007986 */ /* 0x001fe2000c101d06 */
[----:B------:R-:W-:Y:S05]  /*0df0*/  EXIT ;  /* 0x000000000000794d */ /* 0x000fea0003800000 */
.L_x_0:
[----:B------:R-:W-:-:S00]  /*0e00*/  BRA `(.L_x_0) ;  /* 0xfffffffc00fc7947 */ /* 0x000fc0000383ffff */
[----:B------:R-:W-:-:S00]  /*0e10*/  NOP ;  /* 0x0000000000007918 */ /* 0x000fc00000000000 */
        /* <DEDUP_REMOVED lines=14> */
.L_x_1:


//--------------------- .nv.global.init           --------------------------
	.section	.nv.global.init,"aw",@progbits
.nv.global.init:
	.type		_$_str,@object
	.size		_$_str,(_$_str_$_2 - _$_str)
_$_str:
        /*0000*/ 	.byte	0x5f, 0x5f, 0x43, 0x55, 0x44, 0x41, 0x5f, 0x46, 0x54, 0x5a, 0x00
	.type		_$_str_$_2,@object
	.size		_$_str_$_2,(.L_1 - _$_str_$_2)
_$_str_$_2:
        /*000b*/ 	.byte	0x5f, 0x5f, 0x43, 0x55, 0x44, 0x41, 0x5f, 0x50, 0x52, 0x45, 0x43, 0x5f, 0x53, 0x51, 0x52, 0x54
        /*001b*/ 	.byte	0x00
.L_1:


//--------------------- .nv.shared.triton_poi_fused__native_batch_norm_legit_no_training_add_div_hardtanh_mul_52 --------------------------
	.section	.nv.shared.triton_poi_fused__native_batch_norm_legit_no_training_add_div_hardtanh_mul_52,"aw",@nobits
	.sectionflags	@""
	.align	16
	.zero		1024


//--------------------- .nv.constant0.triton_poi_fused__native_batch_norm_legit_no_training_add_div_hardtanh_mul_52 --------------------------
	.section	.nv.constant0.triton_poi_fused__native_batch_norm_legit_no_training_add_div_hardtanh_mul_52,"a",@progbits
	.sectionflags	@""
	.align	4
.nv.constant0.triton_poi_fused__native_batch_norm_legit_no_training_add_div_hardtanh_mul_52:
	.zero		584
